	.headerflags	@"EF_CUDA_TEXMODE_UNIFIED EF_CUDA_64BIT_ADDRESS EF_CUDA_ACCELERATORS EF_CUDA_SM90 EF_CUDA_VIRTUAL_SM(EF_CUDA_SM90)"
	.elftype	@"ET_EXEC"


//--------------------- .nv.info                  --------------------------
	.section	.nv.info,"",@"SHT_CUDA_INFO"
	.align	4


	//----- nvinfo : EIATTR_REGCOUNT
	.align		4
        /*0000*/ 	.byte	0x04, 0x2f
        /*0002*/ 	.short	(.L_3 - .L_2)
	.align		4
.L_2:
        /*0004*/ 	.word	index@(triton_poi_fused__native_batch_norm_legit_no_training_6)
        /*0008*/ 	.word	0x00000020


	//----- nvinfo : EIATTR_MIN_STACK_SIZE
	.align		4
.L_3:
        /*000c*/ 	.byte	0x04, 0x12
        /*000e*/ 	.short	(.L_5 - .L_4)
	.align		4
.L_4:
        /*0010*/ 	.word	index@(triton_poi_fused__native_batch_norm_legit_no_training_6)
        /*0014*/ 	.word	0x00000000


	//----- nvinfo : EIATTR_FRAME_SIZE
	.align		4
.L_5:
        /*0018*/ 	.byte	0x04, 0x11
        /*001a*/ 	.short	(.L_7 - .L_6)
	.align		4
.L_6:
        /*001c*/ 	.word	index@(triton_poi_fused__native_batch_norm_legit_no_training_6)
        /*0020*/ 	.word	0x00000000


	//----- nvinfo : EIATTR_MIN_STACK_SIZE
	.align		4
.L_7:
        /*0024*/ 	.byte	0x04, 0x12
        /*0026*/ 	.short	(.L_9 - .L_8)
	.align		4
.L_8:
        /*0028*/ 	.word	index@(triton_poi_fused__native_batch_norm_legit_no_training_6)
        /*002c*/ 	.word	0x00000000
.L_9:


//--------------------- .nv.info.triton_poi_fused__native_batch_norm_legit_no_training_6 --------------------------
	.section	.nv.info.triton_poi_fused__native_batch_norm_legit_no_training_6,"",@"SHT_CUDA_INFO"
	.sectionflags	@""
	.align	4


	//----- nvinfo : EIATTR_CUDA_API_VERSION
	.align		4
        /*0000*/ 	.byte	0x04, 0x37
        /*0002*/ 	.short	(.L_11 - .L_10)
.L_10:
        /*0004*/ 	.word	0x0000007c


	//----- nvinfo : EIATTR_KPARAM_INFO
	.align		4
.L_11:
        /*0008*/ 	.byte	0x04, 0x17
        /*000a*/ 	.short	(.L_13 - .L_12)
.L_12:
        /*000c*/ 	.word	0x00000000
        /*0010*/ 	.short	0x0007
        /*0012*/ 	.short	0x0034
        /*0014*/ 	.byte	0x00, 0xf0, 0x11, 0x00


	//----- nvinfo : EIATTR_KPARAM_INFO
	.align		4
.L_13:
        /*0018*/ 	.byte	0x04, 0x17
        /*001a*/ 	.short	(.L_15 - .L_14)
.L_14:
        /*001c*/ 	.word	0x00000000
        /*0020*/ 	.short	0x0006
        /*0022*/ 	.short	0x0030
        /*0024*/ 	.byte	0x00, 0xf0, 0x11, 0x00


	//----- nvinfo : EIATTR_KPARAM_INFO
	.align		4
.L_15:
        /*0028*/ 	.byte	0x04, 0x17
        /*002a*/ 	.short	(.L_17 - .L_16)
.L_16:
        /*002c*/ 	.word	0x00000000
        /*0030*/ 	.short	0x0005
        /*0032*/ 	.short	0x0028
        /*0034*/ 	.byte	0x00, 0xf4, 0x21, 0x00


	//----- nvinfo : EIATTR_KPARAM_INFO
	.align		4
.L_17:
        /*0038*/ 	.byte	0x04, 0x17
        /*003a*/ 	.short	(.L_19 - .L_18)
.L_18:
        /*003c*/ 	.word	0x00000000
        /*0040*/ 	.short	0x0004
        /*0042*/ 	.short	0x0020
        /*0044*/ 	.byte	0x00, 0xf4, 0x21, 0x00


	//----- nvinfo : EIATTR_KPARAM_INFO
	.align		4
.L_19:
        /*0048*/ 	.byte	0x04, 0x17
        /*004a*/ 	.short	(.L_21 - .L_20)
.L_20:
        /*004c*/ 	.word	0x00000000
        /*0050*/ 	.short	0x0003
        /*0052*/ 	.short	0x0018
        /*0054*/ 	.byte	0x00, 0xf4, 0x21, 0x00


	//----- nvinfo : EIATTR_KPARAM_INFO
	.align		4
.L_21:
        /*0058*/ 	.byte	0x04, 0x17
        /*005a*/ 	.short	(.L_23 - .L_22)
.L_22:
        /*005c*/ 	.word	0x00000000
        /*0060*/ 	.short	0x0002
        /*0062*/ 	.short	0x0010
        /*0064*/ 	.byte	0x00, 0xf4, 0x21, 0x00


	//----- nvinfo : EIATTR_KPARAM_INFO
	.align		4
.L_23:
        /*0068*/ 	.byte	0x04, 0x17
        /*006a*/ 	.short	(.L_25 - .L_24)
.L_24:
        /*006c*/ 	.word	0x00000000
        /*0070*/ 	.short	0x0001
        /*0072*/ 	.short	0x0008
        /*0074*/ 	.byte	0x00, 0xf4, 0x21, 0x00


	//----- nvinfo : EIATTR_KPARAM_INFO
	.align		4
.L_25:
        /*0078*/ 	.byte	0x04, 0x17
        /*007a*/ 	.short	(.L_27 - .L_26)
.L_26:
        /*007c*/ 	.word	0x00000000
        /*0080*/ 	.short	0x0000
        /*0082*/ 	.short	0x0000
        /*0084*/ 	.byte	0x00, 0xf4, 0x21, 0x00


	//----- nvinfo : EIATTR_SPARSE_MMA_MASK
	.align		4
.L_27:
        /*0088*/ 	.byte	0x03, 0x50
        /*008a*/ 	.short	0x0000


	//----- nvinfo : EIATTR_MAXREG_COUNT
	.align		4
        /*008c*/ 	.byte	0x03, 0x1b
        /*008e*/ 	.short	0x00ff


	//----- nvinfo : EIATTR_EXIT_INSTR_OFFSETS
	.align		4
        /*0090*/ 	.byte	0x04, 0x1c
        /*0092*/ 	.short	(.L_29 - .L_28)


	//   ....[0]....
.L_28:
        /*0094*/ 	.word	0x00000ef0


	//   ....[1]....
        /*0098*/ 	.word	0x00000f70


	//----- nvinfo : EIATTR_REQNTID
	.align		4
.L_29:
        /*009c*/ 	.byte	0x04, 0x10
        /*009e*/ 	.short	(.L_31 - .L_30)
.L_30:
        /*00a0*/ 	.word	0x00000100
        /*00a4*/ 	.word	0x00000001
        /*00a8*/ 	.word	0x00000001


	//----- nvinfo : EIATTR_CBANK_PARAM_SIZE
	.align		4
.L_31:
        /*00ac*/ 	.byte	0x03, 0x19
        /*00ae*/ 	.short	0x0038


	//----- nvinfo : EIATTR_PARAM_CBANK
	.align		4
        /*00b0*/ 	.byte	0x04, 0x0a
        /*00b2*/ 	.short	(.L_33 - .L_32)
	.align		4
.L_32:
        /*00b4*/ 	.word	index@(.nv.constant0.triton_poi_fused__native_batch_norm_legit_no_training_6)
        /*00b8*/ 	.short	0x0210
        /*00ba*/ 	.short	0x0038


	//----- nvinfo : EIATTR_SW_WAR
	.align		4
.L_33:
        /*00bc*/ 	.byte	0x04, 0x36
        /*00be*/ 	.short	(.L_35 - .L_34)
.L_34:
        /*00c0*/ 	.word	0x00000008
.L_35:


//--------------------- .nv.callgraph             --------------------------
	.section	.nv.callgraph,"",@"SHT_CUDA_CALLGRAPH"
	.align	4
	.sectionentsize	8
	.align		4
        /*0000*/ 	.word	0x00000000
	.align		4
        /*0004*/ 	.word	0xffffffff
	.align		4
        /*0008*/ 	.word	0x00000000
	.align		4
        /*000c*/ 	.word	0xfffffffe
	.align		4
        /*0010*/ 	.word	0x00000000
	.align		4
        /*0014*/ 	.word	0xfffffffd
	.align		4
        /*0018*/ 	.word	0x00000000
	.align		4
        /*001c*/ 	.word	0xfffffffc


//--------------------- .nv.constant4             --------------------------
	.section	.nv.constant4,"a",@progbits
	.align	8
	.align		8
.nv.constant4:
        /*0000*/ 	.dword	_$_str
	.align		8
        /*0008*/ 	.dword	_$_str_$_2


//--------------------- .text.triton_poi_fused__native_batch_norm_legit_no_training_6 --------------------------
	.section	.text.triton_poi_fused__native_batch_norm_legit_no_training_6,"ax",@progbits
	.sectionflags	@"SHF_BARRIERS=1"
	.align	128
        .global         triton_poi_fused__native_batch_norm_legit_no_training_6
        .type           triton_poi_fused__native_batch_norm_legit_no_training_6,@function
        .size           triton_poi_fused__native_batch_norm_legit_no_training_6,(.L_x_1 - triton_poi_fused__native_batch_norm_legit_no_training_6)
        .other          triton_poi_fused__native_batch_norm_legit_no_training_6,@"STO_CUDA_ENTRY STV_DEFAULT"
triton_poi_fused__native_batch_norm_legit_no_training_6:
.text.triton_poi_fused__native_batch_norm_legit_no_training_6:
[----:B------:R-:W0:Y:S01]  /*0000*/  LDC R1, c[0x0][0x28] ;  /* 0x00000a00ff017b82 */ /* 0x000e220000000800 */
[----:B------:R-:W1:Y:S07]  /*0010*/  S2R R0, SR_TID.X ;  /* 0x0000000000007919 */ /* 0x000e6e0000002100 */
[----:B------:R-:W2:Y:S01]  /*0020*/  LDC.64 R16, c[0x0][0x210] ;  /* 0x00008400ff107b82 */ /* 0x000ea20000000a00 */
[----:B------:R-:W-:Y:S01]  /*0030*/  ULDC.64 UR6, c[0x0][0x208] ;  /* 0x0000820000067ab9 */ /* 0x000fe20000000a00 */
[----:B------:R-:W-:Y:S01]  /*0040*/  CS2R R8, SRZ ;  /* 0x0000000000087805 */ /* 0x000fe2000001ff00 */
[----:B------:R-:W3:Y:S01]  /*0050*/  S2R R3, SR_CTAID.Y ;  /* 0x0000000000037919 */ /* 0x000ee20000002600 */
[----:B------:R-:W4:Y:S01]  /*0060*/  S2R R6, SR_CTAID.X ;  /* 0x0000000000067919 */ /* 0x000f220000002500 */
[----:B-1----:R-:W-:-:S04]  /*0070*/  SHF.L.U32 R21, R0, 0x2, RZ ;  /* 0x0000000200157819 */ /* 0x002fc800000006ff */
[----:B------:R-:W-:-:S04]  /*0080*/  LOP3.LUT R2, R21, 0xfc, RZ, 0xc0, !PT ;  /* 0x000000fc15027812 */ /* 0x000fc800078ec0ff */
[----:B---3--:R-:W-:-:S04]  /*0090*/  PRMT R4, R2, 0x6540, R3 ;  /* 0x0000654002047816 */ /* 0x008fc80000000003 */
[C---:B------:R-:W-:Y:S01]  /*00a0*/  ISETP.GE.AND P0, PT, R4.reuse, 0x1200, PT ;  /* 0x000012000400780c */ /* 0x040fe20003f06270 */
[----:B------:R-:W-:-:S05]  /*00b0*/  IMAD.HI R2, R4, 0x38e38e39, RZ ;  /* 0x38e38e3904027827 */ /* 0x000fca00078e02ff */
[----:B------:R-:W-:-:S04]  /*00c0*/  SHF.R.U32.HI R5, RZ, 0x1f, R2 ;  /* 0x0000001fff057819 */ /* 0x000fc80000011602 */
[----:B------:R-:W-:Y:S02]  /*00d0*/  LEA.HI.SX32 R19, R2, R5, 0x18 ;  /* 0x0000000502137211 */ /* 0x000fe400078fc2ff */
[----:B------:R-:W-:Y:S02]  /*00e0*/  SHF.R.U32.HI R5, RZ, 0x6, R0 ;  /* 0x00000006ff057819 */ /* 0x000fe40000011600 */
[----:B----4-:R-:W-:Y:S01]  /*00f0*/  SHF.L.U32 R2, R6, 0x4, RZ ;  /* 0x0000000406027819 */ /* 0x010fe200000006ff */
[----:B------:R-:W-:Y:S01]  /*0100*/  IMAD R6, R19, -0x480, R4 ;  /* 0xfffffb8013067824 */ /* 0x000fe200078e0204 */
[----:B------:R-:W-:-:S03]  /*0110*/  SGXT.U32 R5, R5, 0x2 ;  /* 0x000000020505781a */ /* 0x000fc60000000000 */
[----:B------:R-:W-:Y:S01]  /*0120*/  IMAD R19, R19, 0x480000, R6 ;  /* 0x0048000013137824 */ /* 0x000fe200078e0206 */
[----:B------:R-:W-:Y:S02]  /*0130*/  LOP3.LUT R18, R2, R5, RZ, 0xfc, !PT ;  /* 0x0000000502127212 */ /* 0x000fe400078efcff */
[----:B------:R-:W-:Y:S02]  /*0140*/  CS2R R4, SRZ ;  /* 0x0000000000047805 */ /* 0x000fe4000001ff00 */
[----:B------:R-:W-:Y:S02]  /*0150*/  CS2R R6, SRZ ;  /* 0x0000000000067805 */ /* 0x000fe4000001ff00 */
[C---:B------:R-:W-:Y:S01]  /*0160*/  LOP3.LUT R10, R18.reuse, 0x4, RZ, 0xfc, !PT ;  /* 0x00000004120a7812 */ /* 0x040fe200078efcff */
[----:B------:R-:W-:-:S04]  /*0170*/  IMAD R23, R18, 0x480, R19 ;  /* 0x0000048012177824 */ /* 0x000fc800078e0213 */
[----:B--2---:R-:W-:-:S04]  /*0180*/  IMAD.WIDE R22, R23, 0x4, R16 ;  /* 0x0000000417167825 */ /* 0x004fc800078e0210 */
[----:B------:R-:W-:Y:S01]  /*0190*/  IMAD R25, R10, 0x480, R19 ;  /* 0x000004800a197824 */ /* 0x000fe200078e0213 */
[----:B------:R1:W2:Y:S01]  /*01a0*/  @!P0 LDG.E.EL.128 R4, desc[UR6][R22.64] ;  /* 0x0000000616048981 */ /* 0x0002a2000c2e1d00 */
[----:B------:R-:W-:Y:S02]  /*01b0*/  CS2R R10, SRZ ;  /* 0x00000000000a7805 */ /* 0x000fe4000001ff00 */
[----:B------:R-:W-:Y:S01]  /*01c0*/  LOP3.LUT R14, R18, 0x8, RZ, 0xfc, !PT ;  /* 0x00000008120e7812 */ /* 0x000fe200078efcff */
[----:B------:R-:W-:-:S05]  /*01d0*/  IMAD.WIDE R24, R25, 0x4, R16 ;  /* 0x0000000419187825 */ /* 0x000fca00078e0210 */
[----:B------:R-:W3:Y:S01]  /*01e0*/  @!P0 LDG.E.EL.128 R8, desc[UR6][R24.64] ;  /* 0x0000000618088981 */ /* 0x000ee2000c2e1d00 */
[----:B------:R-:W-:Y:S01]  /*01f0*/  IMAD R27, R14, 0x480, R19 ;  /* 0x000004800e1b7824 */ /* 0x000fe200078e0213 */
[----:B------:R-:W-:Y:S02]  /*0200*/  CS2R R12, SRZ ;  /* 0x00000000000c7805 */ /* 0x000fe4000001ff00 */
[----:B------:R-:W-:Y:S02]  /*0210*/  CS2R R14, SRZ ;  /* 0x00000000000e7805 */ /* 0x000fe4000001ff00 */
[----:B------:R-:W-:Y:S01]  /*0220*/  LOP3.LUT R18, R18, 0xc, RZ, 0xfc, !PT ;  /* 0x0000000c12127812 */ /* 0x000fe200078efcff */
[----:B-1----:R-:W-:-:S05]  /*0230*/  IMAD.WIDE R22, R27, 0x4, R16 ;  /* 0x000000041b167825 */ /* 0x002fca00078e0210 */
[----:B------:R1:W4:Y:S01]  /*0240*/  @!P0 LDG.E.EL.128 R12, desc[UR6][R22.64] ;  /* 0x00000006160c8981 */ /* 0x000322000c2e1d00 */
[----:B------:R-:W-:Y:S01]  /*0250*/  IMAD R27, R18, 0x480, R19 ;  /* 0x00000480121b7824 */ /* 0x000fe200078e0213 */
[----:B------:R-:W-:-:S03]  /*0260*/  CS2R R18, SRZ ;  /* 0x0000000000127805 */ /* 0x000fc6000001ff00 */
[----:B------:R-:W-:Y:S01]  /*0270*/  IMAD.WIDE R26, R27, 0x4, R16 ;  /* 0x000000041b1a7825 */ /* 0x000fe200078e0210 */
[----:B------:R-:W-:-:S06]  /*0280*/  CS2R R16, SRZ ;  /* 0x0000000000107805 */ /* 0x000fcc000001ff00 */
[----:B------:R5:W4:Y:S01]  /*0290*/  @!P0 LDG.E.EL.128 R16, desc[UR6][R26.64] ;  /* 0x000000061a108981 */ /* 0x000b22000c2e1d00 */
[----:B------:R-:W5:Y:S01]  /*02a0*/  S2UR UR5, SR_CgaCtaId ;  /* 0x00000000000579c3 */ /* 0x000f620000008800 */
[----:B------:R-:W-:Y:S01]  /*02b0*/  UMOV UR4, 0x400 ;  /* 0x0000040000047882 */ /* 0x000fe20000000000 */
[----:B------:R-:W-:Y:S02]  /*02c0*/  SHF.R.U32.HI R20, RZ, 0x2, R0 ;  /* 0x00000002ff147819 */ /* 0x000fe40000011600 */
[----:B------:R-:W-:Y:S02]  /*02d0*/  PRMT R29, R0, 0x6540, R3 ;  /* 0x00006540001d7816 */ /* 0x000fe40000000003 */
[----:B-1----:R-:W-:Y:S02]  /*02e0*/  LOP3.LUT R22, R20, 0x30, RZ, 0xc0, !PT ;  /* 0x0000003014167812 */ /* 0x002fe400078ec0ff */
[----:B------:R-:W-:Y:S01]  /*02f0*/  LOP3.LUT R20, R21, 0x3fc, RZ, 0xc0, !PT ;  /* 0x000003fc15147812 */ /* 0x000fe200078ec0ff */
[----:B0----5:R-:W0:Y:S01]  /*0300*/  LDC.64 R26, c[0x0][0x220] ;  /* 0x00008800ff1a7b82 */ /* 0x021e220000000a00 */
[----:B------:R-:W-:Y:S01]  /*0310*/  ISETP.GE.AND P0, PT, R29, 0x1200, PT ;  /* 0x000012001d00780c */ /* 0x000fe20003f06270 */
[----:B------:R-:W-:-:S06]  /*0320*/  UPRMT UR4, UR5, 0x654, UR4 ;  /* 0x0000065405047896 */ /* 0x000fcc0008000004 */
[----:B------:R-:W-:Y:S02]  /*0330*/  IADD3 R23, R22, UR4, RZ ;  /* 0x0000000416177c10 */ /* 0x000fe4000fffe0ff */
[----:B------:R-:W-:Y:S02]  /*0340*/  LOP3.LUT R22, R0, 0xff, RZ, 0xc0, !PT ;  /* 0x000000ff00167812 */ /* 0x000fe400078ec0ff */
[----:B------:R-:W-:Y:S02]  /*0350*/  LEA R20, R20, R23, 0x2 ;  /* 0x0000001714147211 */ /* 0x000fe400078e10ff */
[----:B------:R-:W-:-:S03]  /*0360*/  LEA R22, R22, UR4, 0x2 ;  /* 0x0000000416167c11 */ /* 0x000fc6000f8e10ff */
[----:B--2---:R-:W-:Y:S01]  /*0370*/  STS.128 [R20], R4 ;  /* 0x0000000414007388 */ /* 0x004fe20000000c00 */
[----:B------:R-:W-:Y:S06]  /*0380*/  BAR.SYNC.DEFER_BLOCKING 0x0 ;  /* 0x0000000000007b1d */ /* 0x000fec0000010000 */
[----:B------:R-:W1:Y:S04]  /*0390*/  LDS R23, [R22] ;  /* 0x0000000016177984 */ /* 0x000e680000000800 */
[----:B------:R-:W-:Y:S04]  /*03a0*/  LDS R24, [R22+0x410] ;  /* 0x0004100016187984 */ /* 0x000fe80000000800 */
[----:B------:R-:W-:Y:S04]  /*03b0*/  LDS R25, [R22+0x820] ;  /* 0x0008200016197984 */ /* 0x000fe80000000800 */
[----:B------:R-:W-:Y:S01]  /*03c0*/  LDS R28, [R22+0xc30] ;  /* 0x000c3000161c7984 */ /* 0x000fe20000000800 */
[----:B------:R-:W-:Y:S06]  /*03d0*/  BAR.SYNC.DEFER_BLOCKING 0x0 ;  /* 0x0000000000007b1d */ /* 0x000fec0000010000 */
[----:B---3--:R2:W-:Y:S02]  /*03e0*/  STS.128 [R20], R8 ;  /* 0x0000000814007388 */ /* 0x0085e40000000c00 */
[----:B------:R-:W-:Y:S01]  /*03f0*/  BAR.SYNC.DEFER_BLOCKING 0x0 ;  /* 0x0000000000007b1d */ /* 0x000fe20000010000 */
[----:B--2---:R-:W-:-:S07]  /*0400*/  IMAD.HI R8, R29, 0x38e38e39, RZ ;  /* 0x38e38e391d087827 */ /* 0x004fce00078e02ff */
[----:B------:R-:W2:Y:S01]  /*0410*/  LDC.64 R10, c[0x0][0x230] ;  /* 0x00008c00ff0a7b82 */ /* 0x000ea20000000a00 */
[----:B------:R-:W-:-:S04]  /*0420*/  SHF.R.U32.HI R9, RZ, 0x1f, R8 ;  /* 0x0000001fff097819 */ /* 0x000fc80000011608 */
[----:B------:R-:W-:Y:S01]  /*0430*/  LEA.HI.SX32 R8, R8, R9, 0x18 ;  /* 0x0000000908087211 */ /* 0x000fe200078fc2ff */
[----:B------:R-:W-:Y:S04]  /*0440*/  LDS R7, [R22] ;  /* 0x0000000016077984 */ /* 0x000fe80000000800 */
[----:B------:R-:W-:Y:S04]  /*0450*/  LDS R6, [R22+0x410] ;  /* 0x0004100016067984 */ /* 0x000fe80000000800 */
[----:B------:R-:W-:Y:S04]  /*0460*/  LDS R4, [R22+0x820] ;  /* 0x0008200016047984 */ /* 0x000fe80000000800 */
[----:B------:R-:W-:Y:S01]  /*0470*/  LDS R5, [R22+0xc30] ;  /* 0x000c300016057984 */ /* 0x000fe20000000800 */
[----:B------:R-:W-:Y:S06]  /*0480*/  BAR.SYNC.DEFER_BLOCKING 0x0 ;  /* 0x0000000000007b1d */ /* 0x000fec0000010000 */
[----:B----4-:R3:W-:Y:S02]  /*0490*/  STS.128 [R20], R12 ;  /* 0x0000000c14007388 */ /* 0x0107e40000000c00 */
[----:B------:R-:W-:Y:S01]  /*04a0*/  BAR.SYNC.DEFER_BLOCKING 0x0 ;  /* 0x0000000000007b1d */ /* 0x000fe20000010000 */
[----:B---3--:R-:W-:-:S07]  /*04b0*/  IMAD R15, R8, -0x480, R29 ;  /* 0xfffffb80080f7824 */ /* 0x008fce00078e021d */
[----:B------:R-:W3:Y:S01]  /*04c0*/  LDC.64 R8, c[0x0][0x218] ;  /* 0x00008600ff087b82 */ /* 0x000ee20000000a00 */
[----:B0-----:R-:W-:Y:S01]  /*04d0*/  IMAD.WIDE R26, R15, 0x4, R26 ;  /* 0x000000040f1a7825 */ /* 0x001fe200078e021a */
[----:B------:R-:W-:Y:S04]  /*04e0*/  LDS R14, [R22] ;  /* 0x00000000160e7984 */ /* 0x000fe80000000800 */
[----:B------:R-:W-:Y:S04]  /*04f0*/  LDS R29, [R22+0x410] ;  /* 0x00041000161d7984 */ /* 0x000fe80000000800 */
[----:B------:R-:W0:Y:S04]  /*0500*/  LDS R13, [R22+0x820] ;  /* 0x00082000160d7984 */ /* 0x000e280000000800 */
[----:B------:R-:W-:Y:S01]  /*0510*/  LDS R12, [R22+0xc30] ;  /* 0x000c3000160c7984 */ /* 0x000fe20000000800 */
[----:B------:R-:W-:Y:S06]  /*0520*/  BAR.SYNC.DEFER_BLOCKING 0x0 ;  /* 0x0000000000007b1d */ /* 0x000fec0000010000 */
[----:B------:R4:W-:Y:S02]  /*0530*/  STS.128 [R20], R16 ;  /* 0x0000001014007388 */ /* 0x0009e40000000c00 */
[----:B------:R-:W-:Y:S01]  /*0540*/  BAR.SYNC.DEFER_BLOCKING 0x0 ;  /* 0x0000000000007b1d */ /* 0x000fe20000010000 */
[----:B----4-:R-:W-:-:S10]  /*0550*/  HFMA2.MMA R16, -RZ, RZ, 0, 0 ;  /* 0x00000000ff107435 */ /* 0x010fd400000001ff */
[----:B------:R4:W5:Y:S01]  /*0560*/  @!P0 LDG.E.EL R16, desc[UR6][R26.64] ;  /* 0x000000061a108981 */ /* 0x000962000c2e1900 */
[C---:B---3--:R-:W-:Y:S01]  /*0570*/  IMAD.WIDE R8, R15.reuse, 0x4, R8 ;  /* 0x000000040f087825 */ /* 0x048fe200078e0208 */
[----:B------:R-:W-:Y:S02]  /*0580*/  HFMA2.MMA R18, -RZ, RZ, 0, 0 ;  /* 0x00000000ff127435 */ /* 0x000fe400000001ff */
[----:B------:R-:W-:Y:S01]  /*0590*/  LDS R19, [R22+0x410] ;  /* 0x0004100016137984 */ /* 0x000fe20000000800 */
[----:B--2---:R-:W-:-:S03]  /*05a0*/  IMAD.WIDE R10, R15, 0x4, R10 ;  /* 0x000000040f0a7825 */ /* 0x004fc600078e020a */
[----:B------:R-:W-:Y:S01]  /*05b0*/  LDS R17, [R22+0x820] ;  /* 0x0008200016117984 */ /* 0x000fe20000000800 */
[----:B----4-:R-:W-:-:S03]  /*05c0*/  MOV R26, RZ ;  /* 0x000000ff001a7202 */ /* 0x010fc60000000f00 */
[----:B------:R-:W2:Y:S04]  /*05d0*/  LDS R27, [R22] ;  /* 0x00000000161b7984 */ /* 0x000ea80000000800 */
[----:B------:R3:W1:Y:S02]  /*05e0*/  @!P0 LDG.E.EL R26, desc[UR6][R8.64] ;  /* 0x00000006081a8981 */ /* 0x000664000c2e1900 */
[----:B---3--:R-:W3:Y:S02]  /*05f0*/  LDC.64 R8, c[0x0][0x228] ;  /* 0x00008a00ff087b82 */ /* 0x008ee40000000a00 */
[----:B---3--:R-:W-:Y:S01]  /*0600*/  IMAD.WIDE R8, R15, 0x4, R8 ;  /* 0x000000040f087825 */ /* 0x008fe200078e0208 */
[----:B------:R-:W-:-:S04]  /*0610*/  MOV R15, RZ ;  /* 0x000000ff000f7202 */ /* 0x000fc80000000f00 */
[----:B------:R3:W4:Y:S04]  /*0620*/  @!P0 LDG.E.EL R18, desc[UR6][R8.64] ;  /* 0x0000000608128981 */ /* 0x000728000c2e1900 */
[----:B------:R0:W4:Y:S01]  /*0630*/  @!P0 LDG.E.EL R15, desc[UR6][R10.64] ;  /* 0x000000060a0f8981 */ /* 0x000122000c2e1900 */
[----:B------:R-:W2:Y:S01]  /*0640*/  S2UR UR4, SR_CgaCtaId ;  /* 0x00000000000479c3 */ /* 0x000ea20000008800 */
[----:B------:R-:W-:Y:S01]  /*0650*/  UMOV UR5, 0x400 ;  /* 0x0000040000057882 */ /* 0x000fe20000000000 */
[----:B------:R-:W-:Y:S02]  /*0660*/  SHF.R.U32.HI R0, RZ, 0x2, R0 ;  /* 0x00000002ff007819 */ /* 0x000fe40000011600 */
[----:B------:R-:W-:Y:S01]  /*0670*/  LOP3.LUT R2, R2, 0xc, R21, 0xf8, !PT ;  /* 0x0000000c02027812 */ /* 0x000fe200078ef815 */
[----:B---3--:R-:W3:Y:S01]  /*0680*/  S2R R9, SR_TID.X ;  /* 0x0000000000097919 */ /* 0x008ee20000002100 */
[----:B------:R-:W-:Y:S01]  /*0690*/  SGXT.U32 R0, R0, 0x6 ;  /* 0x000000060000781a */ /* 0x000fe20000000000 */
[----:B0-----:R-:W-:Y:S01]  /*06a0*/  HFMA2.MMA R11, -RZ, RZ, 1.625, 0 ;  /* 0x3e800000ff0b7435 */ /* 0x001fe200000001ff */
[----:B--2---:R-:W-:Y:S01]  /*06b0*/  UPRMT UR4, UR4, 0x654, UR5 ;  /* 0x0000065404047896 */ /* 0x004fe20008000005 */
[----:B---3--:R-:W-:-:S04]  /*06c0*/  SHF.L.U32 R10, R9, 0x4, RZ ;  /* 0x00000004090a7819 */ /* 0x008fc800000006ff */
[----:B------:R-:W-:Y:S01]  /*06d0*/  LOP3.LUT R10, R10, 0xff0, RZ, 0xc0, !PT ;  /* 0x00000ff00a0a7812 */ /* 0x000fe200078ec0ff */
[----:B-----5:R-:W-:Y:S02]  /*06e0*/  FADD R20, R16, 9.9999997473787516356e-06 ;  /* 0x3727c5ac10147421 */ /* 0x020fe40000000000 */
[----:B------:R-:W0:Y:S04]  /*06f0*/  LDS R16, [R22+0xc30] ;  /* 0x000c300016107984 */ /* 0x000e280000000800 */
[----:B------:R-:W2:Y:S01]  /*0700*/  MUFU.SQRT R20, R20 ;  /* 0x0000001400147308 */ /* 0x000ea20000002000 */
[--C-:B-1----:R-:W-:Y:S01]  /*0710*/  FADD R23, R23, -R26.reuse ;  /* 0x8000001a17177221 */ /* 0x102fe20000000000 */
[--C-:B------:R-:W-:Y:S01]  /*0720*/  FADD R13, R13, -R26.reuse ;  /* 0x8000001a0d0d7221 */ /* 0x100fe20000000000 */
[--C-:B------:R-:W-:Y:S01]  /*0730*/  FADD R29, R29, -R26.reuse ;  /* 0x8000001a1d1d7221 */ /* 0x100fe20000000000 */
[--C-:B------:R-:W-:Y:S01]  /*0740*/  FADD R14, R14, -R26.reuse ;  /* 0x8000001a0e0e7221 */ /* 0x100fe20000000000 */
[--C-:B------:R-:W-:Y:S01]  /*0750*/  FADD R5, R5, -R26.reuse ;  /* 0x8000001a05057221 */ /* 0x100fe20000000000 */
[----:B--2---:R-:W-:Y:S01]  /*0760*/  FSETP.GT.AND P0, PT, R20, 8.50705917302346158658e+37, PT ;  /* 0x7e8000001400780b */ /* 0x004fe20003f04000 */
[--C-:B------:R-:W-:Y:S01]  /*0770*/  FADD R4, R4, -R26.reuse ;  /* 0x8000001a04047221 */ /* 0x100fe20000000000 */
[----:B------:R-:W-:Y:S01]  /*0780*/  FSETP.GEU.AND P1, PT, R20, 1.175494350822287508e-38, PT ;  /* 0x008000001400780b */ /* 0x000fe20003f2e000 */
[--C-:B------:R-:W-:Y:S01]  /*0790*/  FADD R6, R6, -R26.reuse ;  /* 0x8000001a06067221 */ /* 0x100fe20000000000 */
[----:B------:R-:W-:Y:S01]  /*07a0*/  FSEL R11, R11, 1, P0 ;  /* 0x3f8000000b0b7808 */ /* 0x000fe20000000000 */
[--C-:B------:R-:W-:Y:S01]  /*07b0*/  FADD R7, R7, -R26.reuse ;  /* 0x8000001a07077221 */ /* 0x100fe20000000000 */
[--C-:B------:R-:W-:Y:S01]  /*07c0*/  FADD R28, R28, -R26.reuse ;  /* 0x8000001a1c1c7221 */ /* 0x100fe20000000000 */
[--C-:B------:R-:W-:Y:S01]  /*07d0*/  FADD R25, R25, -R26.reuse ;  /* 0x8000001a19197221 */ /* 0x100fe20000000000 */
[--C-:B------:R-:W-:Y:S01]  /*07e0*/  FADD R24, R24, -R26.reuse ;  /* 0x8000001a18187221 */ /* 0x100fe20000000000 */
[--C-:B------:R-:W-:Y:S01]  /*07f0*/  FADD R27, R27, -R26.reuse ;  /* 0x8000001a1b1b7221 */ /* 0x100fe20000000000 */
[--C-:B------:R-:W-:Y:S01]  /*0800*/  FADD R19, R19, -R26.reuse ;  /* 0x8000001a13137221 */ /* 0x100fe20000000000 */
[----:B------:R-:W-:-:S02]  /*0810*/  FADD R17, R17, -R26 ;  /* 0x8000001a11117221 */ /* 0x000fc40000000000 */
[----:B------:R-:W-:Y:S02]  /*0820*/  @P0 FMUL R20, R20, 0.25 ;  /* 0x3e80000014140820 */ /* 0x000fe40000400000 */
[----:B------:R-:W-:Y:S02]  /*0830*/  @!P1 FMUL R11, R11, 16777216 ;  /* 0x4b8000000b0b9820 */ /* 0x000fe40000400000 */
[----:B------:R-:W-:-:S04]  /*0840*/  @!P1 FMUL R20, R20, 16777216 ;  /* 0x4b80000014149820 */ /* 0x000fc80000400000 */
[----:B------:R-:W1:Y:S01]  /*0850*/  MUFU.RCP R8, R20 ;  /* 0x0000001400087308 */ /* 0x000e620000001000 */
[--C-:B0-----:R-:W-:Y:S01]  /*0860*/  FADD R16, R16, -R26.reuse ;  /* 0x8000001a10107221 */ /* 0x101fe20000000000 */
[----:B-1----:R-:W-:Y:S01]  /*0870*/  FMUL R8, R8, R11 ;  /* 0x0000000b08087220 */ /* 0x002fe20000400000 */
[----:B------:R-:W-:-:S03]  /*0880*/  FADD R11, R12, -R26 ;  /* 0x8000001a0c0b7221 */ /* 0x000fc60000000000 */
[-C--:B------:R-:W-:Y:S01]  /*0890*/  FMUL R12, R23, R8.reuse ;  /* 0x00000008170c7220 */ /* 0x080fe20000400000 */
[----:B------:R-:W-:Y:S01]  /*08a0*/  LEA.HI R23, R10, UR4, RZ, 0x1e ;  /* 0x000000040a177c11 */ /* 0x000fe2000f8ff0ff */
[-C--:B------:R-:W-:Y:S01]  /*08b0*/  FMUL R24, R24, R8.reuse ;  /* 0x0000000818187220 */ /* 0x080fe20000400000 */
        /* <DEDUP_REMOVED lines=13> */
[----:B------:R-:W-:Y:S01]  /*0990*/  FMUL R16, R16, R8 ;  /* 0x0000000810107220 */ /* 0x000fe20000400000 */
[----:B------:R-:W-:Y:S01]  /*09a0*/  LEA R23, R10, R23, 0x2 ;  /* 0x000000170a177211 */ /* 0x000fe200078e10ff */
[-CC-:B----4-:R-:W-:Y:S01]  /*09b0*/  FFMA R12, R12, R18.reuse, R15.reuse ;  /* 0x000000120c0c7223 */ /* 0x190fe2000000000f */
[----:B------:R-:W-:Y:S01]  /*09c0*/  BAR.SYNC.DEFER_BLOCKING 0x0 ;  /* 0x0000000000007b1d */ /* 0x000fe20000010000 */
[-CC-:B------:R-:W-:Y:S01]  /*09d0*/  FFMA R24, R24, R18.reuse, R15.reuse ;  /* 0x0000001218187223 */ /* 0x180fe2000000000f */
        /* <DEDUP_REMOVED lines=13> */
[----:B------:R-:W-:Y:S01]  /*0ab0*/  FFMA R16, R16, R18, R15 ;  /* 0x0000001210107223 */ /* 0x000fe2000000000f */
[C---:B------:R-:W-:Y:S01]  /*0ac0*/  IMAD.SHL.U32 R18, R9.reuse, 0x4, RZ ;  /* 0x0000000409127824 */ /* 0x040fe200078e00ff */
[----:B------:R-:W-:-:S04]  /*0ad0*/  LOP3.LUT R9, R9, 0xfc, RZ, 0xc0, !PT ;  /* 0x000000fc09097812 */ /* 0x000fc800078ec0ff */
[----:B------:R-:W-:Y:S02]  /*0ae0*/  LOP3.LUT R18, R18, 0x3fc, RZ, 0xc0, !PT ;  /* 0x000003fc12127812 */ /* 0x000fe400078ec0ff */
[----:B------:R-:W-:Y:S01]  /*0af0*/  IADD3 R9, R9, UR4, RZ ;  /* 0x0000000409097c10 */ /* 0x000fe2000fffe0ff */
[----:B------:R-:W-:Y:S01]  /*0b00*/  STS [R23], R12 ;  /* 0x0000000c17007388 */ /* 0x000fe20000000800 */
[C---:B------:R-:W-:Y:S02]  /*0b10*/  LOP3.LUT R5, R18.reuse, 0x400, RZ, 0xfc, !PT ;  /* 0x0000040012057812 */ /* 0x040fe400078efcff */
[----:B------:R-:W-:Y:S01]  /*0b20*/  LOP3.LUT R7, R18, 0x800, RZ, 0xfc, !PT ;  /* 0x0000080012077812 */ /* 0x000fe200078efcff */
[----:B------:R-:W-:Y:S01]  /*0b30*/  STS [R23+0x4], R24 ;  /* 0x0000041817007388 */ /* 0x000fe20000000800 */
[----:B------:R-:W-:Y:S02]  /*0b40*/  SHF.R.U32.HI R5, RZ, 0x2, R5 ;  /* 0x00000002ff057819 */ /* 0x000fe40000011605 */
[----:B------:R-:W-:Y:S01]  /*0b50*/  SHF.R.U32.HI R7, RZ, 0x2, R7 ;  /* 0x00000002ff077819 */ /* 0x000fe20000011607 */
[----:B------:R0:W-:Y:S01]  /*0b60*/  STS [R23+0x8], R20 ;  /* 0x0000081417007388 */ /* 0x0001e20000000800 */
[----:B------:R-:W-:-:S02]  /*0b70*/  LOP3.LUT R5, R5, 0x1fc, RZ, 0xc0, !PT ;  /* 0x000001fc05057812 */ /* 0x000fc400078ec0ff */
[----:B------:R-:W-:Y:S01]  /*0b80*/  LOP3.LUT R7, R7, 0x2fc, RZ, 0xc0, !PT ;  /* 0x000002fc07077812 */ /* 0x000fe200078ec0ff */
[----:B------:R-:W-:Y:S01]  /*0b90*/  STS [R23+0xc], R28 ;  /* 0x00000c1c17007388 */ /* 0x000fe20000000800 */
[----:B------:R-:W-:Y:S02]  /*0ba0*/  IADD3 R5, R5, UR4, RZ ;  /* 0x0000000405057c10 */ /* 0x000fe4000fffe0ff */
[----:B------:R-:W-:Y:S01]  /*0bb0*/  IADD3 R7, R7, UR4, RZ ;  /* 0x0000000407077c10 */ /* 0x000fe2000fffe0ff */
[----:B------:R1:W-:Y:S01]  /*0bc0*/  STS [R23+0x10], R22 ;  /* 0x0000101617007388 */ /* 0x0003e20000000800 */
[----:B0-----:R-:W-:-:S03]  /*0bd0*/  LEA R20, R18, R9, 0x2 ;  /* 0x0000000912147211 */ /* 0x001fc600078e10ff */
[----:B------:R-:W-:Y:S01]  /*0be0*/  STS [R23+0x14], R6 ;  /* 0x0000140617007388 */ /* 0x000fe20000000800 */
[----:B------:R-:W-:-:S03]  /*0bf0*/  IMAD R24, R18, 0x4, R7 ;  /* 0x0000000412187824 */ /* 0x000fc600078e0207 */
[----:B------:R-:W-:Y:S01]  /*0c00*/  STS [R23+0x18], R4 ;  /* 0x0000180417007388 */ /* 0x000fe20000000800 */
[----:B-1----:R-:W-:-:S03]  /*0c10*/  LEA R22, R18, R5, 0x2 ;  /* 0x0000000512167211 */ /* 0x002fc600078e10ff */
[----:B------:R-:W-:Y:S04]  /*0c20*/  STS [R23+0x1c], R26 ;  /* 0x00001c1a17007388 */ /* 0x000fe80000000800 */
[----:B------:R-:W-:Y:S04]  /*0c30*/  STS [R23+0x20], R14 ;  /* 0x0000200e17007388 */ /* 0x000fe80000000800 */
[----:B------:R-:W-:Y:S04]  /*0c40*/  STS [R23+0x24], R8 ;  /* 0x0000240817007388 */ /* 0x000fe80000000800 */
[----:B------:R-:W-:Y:S04]  /*0c50*/  STS [R23+0x28], R10 ;  /* 0x0000280a17007388 */ /* 0x000fe80000000800 */
[----:B------:R-:W-:Y:S04]  /*0c60*/  STS [R23+0x2c], R11 ;  /* 0x00002c0b17007388 */ /* 0x000fe80000000800 */
[----:B------:R-:W-:Y:S04]  /*0c70*/  STS [R23+0x30], R27 ;  /* 0x0000301b17007388 */ /* 0x000fe80000000800 */
[----:B------:R0:W-:Y:S04]  /*0c80*/  STS [R23+0x34], R19 ;  /* 0x0000341317007388 */ /* 0x0001e80000000800 */
[----:B------:R-:W-:Y:S04]  /*0c90*/  STS [R23+0x38], R17 ;  /* 0x0000381117007388 */ /* 0x000fe80000000800 */
[----:B------:R1:W-:Y:S01]  /*0ca0*/  STS [R23+0x3c], R16 ;  /* 0x00003c1017007388 */ /* 0x0003e20000000800 */
[----:B0-----:R-:W-:Y:S01]  /*0cb0*/  PRMT R19, R0, 0x6540, R3 ;  /* 0x0000654000137816 */ /* 0x001fe20000000003 */
[----:B------:R-:W-:Y:S01]  /*0cc0*/  BAR.SYNC.DEFER_BLOCKING 0x0 ;  /* 0x0000000000007b1d */ /* 0x000fe20000010000 */
[----:B------:R-:W-:-:S02]  /*0cd0*/  LOP3.LUT R0, R18, 0xc00, RZ, 0xfc, !PT ;  /* 0x00000c0012007812 */ /* 0x000fc400078efcff */
[C---:B------:R-:W-:Y:S02]  /*0ce0*/  LOP3.LUT R21, R19.reuse, 0x80, RZ, 0xfc, !PT ;  /* 0x0000008013157812 */ /* 0x040fe400078efcff */
[----:B------:R-:W-:-:S03]  /*0cf0*/  LOP3.LUT R3, R19, 0xc0, RZ, 0xfc, !PT ;  /* 0x000000c013037812 */ /* 0x000fc600078efcff */
[----:B-1----:R-:W0:Y:S01]  /*0d00*/  LDC.64 R16, c[0x0][0x238] ;  /* 0x00008e00ff107b82 */ /* 0x002e220000000a00 */
[C---:B------:R-:W-:Y:S02]  /*0d10*/  LOP3.LUT R23, R19.reuse, 0x40, RZ, 0xfc, !PT ;  /* 0x0000004013177812 */ /* 0x040fe400078efcff */
[----:B------:R-:W-:Y:S02]  /*0d20*/  ISETP.GE.AND P0, PT, R19, 0x1200, PT ;  /* 0x000012001300780c */ /* 0x000fe40003f06270 */
[----:B------:R-:W-:Y:S02]  /*0d30*/  ISETP.GE.AND P1, PT, R23, 0x1200, PT ;  /* 0x000012001700780c */ /* 0x000fe40003f26270 */
[----:B------:R-:W-:Y:S02]  /*0d40*/  ISETP.GE.AND P2, PT, R21, 0x1200, PT ;  /* 0x000012001500780c */ /* 0x000fe40003f46270 */
[----:B------:R-:W-:Y:S02]  /*0d50*/  LEA R19, R19, R2, 0xc ;  /* 0x0000000213137211 */ /* 0x000fe400078e60ff */
[----:B------:R-:W-:-:S02]  /*0d60*/  ISETP.GE.AND P3, PT, R3, 0x1200, PT ;  /* 0x000012000300780c */ /* 0x000fc40003f66270 */
[-C--:B------:R-:W-:Y:S02]  /*0d70*/  LEA R23, R23, R2.reuse, 0xc ;  /* 0x0000000217177211 */ /* 0x080fe400078e60ff */
[----:B------:R-:W-:Y:S02]  /*0d80*/  LEA R25, R21, R2, 0xc ;  /* 0x0000000215197211 */ /* 0x000fe400078e60ff */
[----:B------:R-:W-:Y:S01]  /*0d90*/  SHF.R.U32.HI R0, RZ, 0x2, R0 ;  /* 0x00000002ff007819 */ /* 0x000fe20000011600 */
[----:B------:R-:W-:Y:S03]  /*0da0*/  LDS R4, [R20] ;  /* 0x0000000014047984 */ /* 0x000fe60000000800 */
[----:B------:R-:W-:Y:S01]  /*0db0*/  LOP3.LUT R0, R0, 0x3fc, RZ, 0xc0, !PT ;  /* 0x000003fc00007812 */ /* 0x000fe200078ec0ff */
[----:B------:R-:W-:Y:S04]  /*0dc0*/  LDS R5, [R20+0x4] ;  /* 0x0000040014057984 */ /* 0x000fe80000000800 */
[----:B------:R-:W-:Y:S04]  /*0dd0*/  LDS R6, [R20+0x8] ;  /* 0x0000080014067984 */ /* 0x000fe80000000800 */
[----:B------:R0:W1:Y:S04]  /*0de0*/  LDS R7, [R20+0xc] ;  /* 0x00000c0014077984 */ /* 0x0000680000000800 */
[----:B------:R-:W-:Y:S04]  /*0df0*/  LDS R8, [R22+0x1000] ;  /* 0x0010000016087984 */ /* 0x000fe80000000800 */
[----:B------:R-:W-:Y:S01]  /*0e00*/  LDS R9, [R22+0x1004] ;  /* 0x0010040016097984 */ /* 0x000fe20000000800 */
[----:B0-----:R-:W-:Y:S01]  /*0e10*/  IMAD.WIDE R20, R19, 0x4, R16 ;  /* 0x0000000413147825 */ /* 0x001fe200078e0210 */
[----:B------:R-:W-:-:S02]  /*0e20*/  IADD3 R19, R0, UR4, RZ ;  /* 0x0000000400137c10 */ /* 0x000fc4000fffe0ff */
[----:B------:R-:W-:Y:S02]  /*0e30*/  LDS R10, [R22+0x1008] ;  /* 0x00100800160a7984 */ /* 0x000fe40000000800 */
[----:B------:R-:W-:Y:S02]  /*0e40*/  LEA R19, R18, R19, 0x2 ;  /* 0x0000001312137211 */ /* 0x000fe400078e10ff */
[----:B------:R0:W2:Y:S04]  /*0e50*/  LDS R11, [R22+0x100c] ;  /* 0x00100c00160b7984 */ /* 0x0000a80000000800 */
[----:B------:R-:W-:Y:S04]  /*0e60*/  LDS R12, [R24+0x2000] ;  /* 0x00200000180c7984 */ /* 0x000fe80000000800 */
[----:B------:R-:W-:Y:S01]  /*0e70*/  LDS R13, [R24+0x2004] ;  /* 0x00200400180d7984 */ /* 0x000fe20000000800 */
[----:B0-----:R-:W-:-:S03]  /*0e80*/  IMAD.WIDE R22, R23, 0x4, R16 ;  /* 0x0000000417167825 */ /* 0x001fc600078e0210 */
[----:B------:R-:W-:Y:S04]  /*0e90*/  LDS R14, [R24+0x2008] ;  /* 0x00200800180e7984 */ /* 0x000fe80000000800 */
[----:B------:R0:W3:Y:S02]  /*0ea0*/  LDS R15, [R24+0x200c] ;  /* 0x00200c00180f7984 */ /* 0x0000e40000000800 */
[----:B0-----:R-:W-:Y:S02]  /*0eb0*/  IMAD.WIDE R24, R25, 0x4, R16 ;  /* 0x0000000419187825 */ /* 0x001fe400078e0210 */
[----:B-1----:R0:W-:Y:S04]  /*0ec0*/  @!P0 STG.E.128 desc[UR6][R20.64], R4 ;  /* 0x0000000414008986 */ /* 0x0021e8000c101d06 */
[----:B--2---:R0:W-:Y:S04]  /*0ed0*/  @!P1 STG.E.128 desc[UR6][R22.64], R8 ;  /* 0x0000000816009986 */ /* 0x0041e8000c101d06 */
[----:B---3--:R0:W-:Y:S02]  /*0ee0*/  @!P2 STG.E.128 desc[UR6][R24.64], R12 ;  /* 0x0000000c1800a986 */ /* 0x0081e4000c101d06 */
[----:B0-----:R-:W-:Y:S05]  /*0ef0*/  @P3 EXIT ;  /* 0x000000000000394d */ /* 0x001fea0003800000 */
[----:B0-----:R-:W-:Y:S01]  /*0f00*/  LDS R4, [R19+0x3000] ;  /* 0x0030000013047984 */ /* 0x001fe20000000800 */
[----:B------:R-:W-:-:S03]  /*0f10*/  LEA R3, R3, R2, 0xc ;  /* 0x0000000203037211 */ /* 0x000fc600078e60ff */
[----:B------:R-:W-:Y:S02]  /*0f20*/  LDS R5, [R19+0x3004] ;  /* 0x0030040013057984 */ /* 0x000fe40000000800 */
[----:B------:R-:W-:Y:S02]  /*0f30*/  IMAD.WIDE R16, R3, 0x4, R16 ;  /* 0x0000000403107825 */ /* 0x000fe400078e0210 */
[----:B------:R-:W-:Y:S04]  /*0f40*/  LDS R6, [R19+0x3008] ;  /* 0x0030080013067984 */ /* 0x000fe80000000800 */
[----:B------:R-:W0:Y:S04]  /*0f50*/  LDS R7, [R19+0x300c] ;  /* 0x00300c0013077984 */ /* 0x000e280000000800 */
[----:B0-----:R-:W-:Y:S01]  /*0f60*/  STG.E.128 desc[UR6][R16.64], R4 ;  /* 0x0000000410007986 */ /* 0x001fe2000c101d06 */
[----:B------:R-:W-:Y:S05]  /*0f70*/  EXIT ;  /* 0x000000000000794d */ /* 0x000fea0003800000 */
.L_x_0:
[----:B------:R-:W-:-:S00]  /*0f80*/  BRA `(.L_x_0) ;  /* 0xfffffffc00fc7947 */ /* 0x000fc0000383ffff */
[----:B------:R-:W-:-:S00]  /*0f90*/  NOP ;  /* 0x0000000000007918 */ /* 0x000fc00000000000 */
        /* <DEDUP_REMOVED lines=14> */
.L_x_1:


//--------------------- .nv.global.init           --------------------------
	.section	.nv.global.init,"aw",@progbits
.nv.global.init:
	.type		_$_str,@object
	.size		_$_str,(_$_str_$_2 - _$_str)
_$_str:
        /*0000*/ 	.byte	0x5f, 0x5f, 0x43, 0x55, 0x44, 0x41, 0x5f, 0x46, 0x54, 0x5a, 0x00
	.type		_$_str_$_2,@object
	.size		_$_str_$_2,(.L_1 - _$_str_$_2)
_$_str_$_2:
        /*000b*/ 	.byte	0x5f, 0x5f, 0x43, 0x55, 0x44, 0x41, 0x5f, 0x50, 0x52, 0x45, 0x43, 0x5f, 0x53, 0x51, 0x52, 0x54
        /*001b*/ 	.byte	0x00
.L_1:


//--------------------- .nv.shared.triton_poi_fused__native_batch_norm_legit_no_training_6 --------------------------
	.section	.nv.shared.triton_poi_fused__native_batch_norm_legit_no_training_6,"aw",@nobits
	.sectionflags	@""
	.align	16
	.zero		1024


//--------------------- .nv.constant0.triton_poi_fused__native_batch_norm_legit_no_training_6 --------------------------
	.section	.nv.constant0.triton_poi_fused__native_batch_norm_legit_no_training_6,"a",@progbits
	.sectionflags	@""
	.align	4
.nv.constant0.triton_poi_fused__native_batch_norm_legit_no_training_6:
	.zero		584
